	.headerflags	@"EF_CUDA_TEXMODE_UNIFIED EF_CUDA_64BIT_ADDRESS EF_CUDA_ACCELERATORS EF_CUDA_SM90 EF_CUDA_VIRTUAL_SM(EF_CUDA_SM90)"
	.elftype	@"ET_EXEC"


//--------------------- .nv.info                  --------------------------
	.section	.nv.info,"",@"SHT_CUDA_INFO"
	.align	4


	//----- nvinfo : EIATTR_REGCOUNT
	.align		4
        /*0000*/ 	.byte	0x04, 0x2f
        /*0002*/ 	.short	(.L_1 - .L_0)
	.align		4
.L_0:
        /*0004*/ 	.word	index@(triton_poi_fused__to_copy_arange_clamp_mul_sub_24)
        /*0008*/ 	.word	0x0000000a


	//----- nvinfo : EIATTR_MIN_STACK_SIZE
	.align		4
.L_1:
        /*000c*/ 	.byte	0x04, 0x12
        /*000e*/ 	.short	(.L_3 - .L_2)
	.align		4
.L_2:
        /*0010*/ 	.word	index@(triton_poi_fused__to_copy_arange_clamp_mul_sub_24)
        /*0014*/ 	.word	0x00000000


	//----- nvinfo : EIATTR_FRAME_SIZE
	.align		4
.L_3:
        /*0018*/ 	.byte	0x04, 0x11
        /*001a*/ 	.short	(.L_5 - .L_4)
	.align		4
.L_4:
        /*001c*/ 	.word	index@(triton_poi_fused__to_copy_arange_clamp_mul_sub_24)
        /*0020*/ 	.word	0x00000000


	//----- nvinfo : EIATTR_MIN_STACK_SIZE
	.align		4
.L_5:
        /*0024*/ 	.byte	0x04, 0x12
        /*0026*/ 	.short	(.L_7 - .L_6)
	.align		4
.L_6:
        /*0028*/ 	.word	index@(triton_poi_fused__to_copy_arange_clamp_mul_sub_24)
        /*002c*/ 	.word	0x00000000
.L_7:


//--------------------- .nv.info.triton_poi_fused__to_copy_arange_clamp_mul_sub_24 --------------------------
	.section	.nv.info.triton_poi_fused__to_copy_arange_clamp_mul_sub_24,"",@"SHT_CUDA_INFO"
	.sectionflags	@""
	.align	4


	//----- nvinfo : EIATTR_CUDA_API_VERSION
	.align		4
        /*0000*/ 	.byte	0x04, 0x37
        /*0002*/ 	.short	(.L_9 - .L_8)
.L_8:
        /*0004*/ 	.word	0x0000007c


	//----- nvinfo : EIATTR_KPARAM_INFO
	.align		4
.L_9:
        /*0008*/ 	.byte	0x04, 0x17
        /*000a*/ 	.short	(.L_11 - .L_10)
.L_10:
        /*000c*/ 	.word	0x00000000
        /*0010*/ 	.short	0x0001
        /*0012*/ 	.short	0x0008
        /*0014*/ 	.byte	0x00, 0xf0, 0x11, 0x00


	//----- nvinfo : EIATTR_KPARAM_INFO
	.align		4
.L_11:
        /*0018*/ 	.byte	0x04, 0x17
        /*001a*/ 	.short	(.L_13 - .L_12)
.L_12:
        /*001c*/ 	.word	0x00000000
        /*0020*/ 	.short	0x0000
        /*0022*/ 	.short	0x0000
        /*0024*/ 	.byte	0x00, 0xf4, 0x21, 0x00


	//----- nvinfo : EIATTR_SPARSE_MMA_MASK
	.align		4
.L_13:
        /*0028*/ 	.byte	0x03, 0x50
        /*002a*/ 	.short	0x0000


	//----- nvinfo : EIATTR_MAXREG_COUNT
	.align		4
        /*002c*/ 	.byte	0x03, 0x1b
        /*002e*/ 	.short	0x00ff


	//----- nvinfo : EIATTR_EXIT_INSTR_OFFSETS
	.align		4
        /*0030*/ 	.byte	0x04, 0x1c
        /*0032*/ 	.short	(.L_15 - .L_14)


	//   ....[0]....
.L_14:
        /*0034*/ 	.word	0x000000e0


	//   ....[1]....
        /*0038*/ 	.word	0x00000110


	//----- nvinfo : EIATTR_REQNTID
	.align		4
.L_15:
        /*003c*/ 	.byte	0x04, 0x10
        /*003e*/ 	.short	(.L_17 - .L_16)
.L_16:
        /*0040*/ 	.word	0x00000020
        /*0044*/ 	.word	0x00000001
        /*0048*/ 	.word	0x00000001


	//----- nvinfo : EIATTR_CBANK_PARAM_SIZE
	.align		4
.L_17:
        /*004c*/ 	.byte	0x03, 0x19
        /*004e*/ 	.short	0x000c


	//----- nvinfo : EIATTR_PARAM_CBANK
	.align		4
        /*0050*/ 	.byte	0x04, 0x0a
        /*0052*/ 	.short	(.L_19 - .L_18)
	.align		4
.L_18:
        /*0054*/ 	.word	index@(.nv.constant0.triton_poi_fused__to_copy_arange_clamp_mul_sub_24)
        /*0058*/ 	.short	0x0210
        /*005a*/ 	.short	0x000c


	//----- nvinfo : EIATTR_SW_WAR
	.align		4
.L_19:
        /*005c*/ 	.byte	0x04, 0x36
        /*005e*/ 	.short	(.L_21 - .L_20)
.L_20:
        /*0060*/ 	.word	0x00000008
.L_21:


//--------------------- .nv.callgraph             --------------------------
	.section	.nv.callgraph,"",@"SHT_CUDA_CALLGRAPH"
	.align	4
	.sectionentsize	8
	.align		4
        /*0000*/ 	.word	0x00000000
	.align		4
        /*0004*/ 	.word	0xffffffff
	.align		4
        /*0008*/ 	.word	0x00000000
	.align		4
        /*000c*/ 	.word	0xfffffffe
	.align		4
        /*0010*/ 	.word	0x00000000
	.align		4
        /*0014*/ 	.word	0xfffffffd
	.align		4
        /*0018*/ 	.word	0x00000000
	.align		4
        /*001c*/ 	.word	0xfffffffc


//--------------------- .text.triton_poi_fused__to_copy_arange_clamp_mul_sub_24 --------------------------
	.section	.text.triton_poi_fused__to_copy_arange_clamp_mul_sub_24,"ax",@progbits
	.align	128
        .global         triton_poi_fused__to_copy_arange_clamp_mul_sub_24
        .type           triton_poi_fused__to_copy_arange_clamp_mul_sub_24,@function
        .size           triton_poi_fused__to_copy_arange_clamp_mul_sub_24,(.L_x_1 - triton_poi_fused__to_copy_arange_clamp_mul_sub_24)
        .other          triton_poi_fused__to_copy_arange_clamp_mul_sub_24,@"STO_CUDA_ENTRY STV_DEFAULT"
triton_poi_fused__to_copy_arange_clamp_mul_sub_24:
.text.triton_poi_fused__to_copy_arange_clamp_mul_sub_24:
[----:B------:R-:W0:Y:S02]  /*0000*/  LDC R1, c[0x0][0x28] ;  /* 0x00000a00ff017b82 */ /* 0x000e240000000800 */
[----:B------:R-:W1:Y:S01]  /*0010*/  S2R R0, SR_TID.X ;  /* 0x0000000000007919 */ /* 0x000e620000002100 */
[----:B------:R-:W2:Y:S01]  /*0020*/  LDC.64 R2, c[0x0][0x210] ;  /* 0x00008400ff027b82 */ /* 0x000ea20000000a00 */
[----:B------:R-:W3:Y:S01]  /*0030*/  S2R R5, SR_CTAID.X ;  /* 0x0000000000057919 */ /* 0x000ee20000002500 */
[----:B-1----:R-:W-:-:S05]  /*0040*/  LOP3.LUT R0, R0, 0x1f, RZ, 0xc0, !PT ;  /* 0x0000001f00007812 */ /* 0x002fca00078ec0ff */
[----:B---3--:R-:W-:-:S04]  /*0050*/  IMAD R5, R5, 0x20, R0 ;  /* 0x0000002005057824 */ /* 0x008fc800078e0200 */
[C---:B--2---:R-:W-:Y:S01]  /*0060*/  IMAD.WIDE R2, R5.reuse, 0x4, R2 ;  /* 0x0000000405027825 */ /* 0x044fe200078e0202 */
[----:B------:R-:W-:Y:S02]  /*0070*/  I2FP.F32.S32 R0, R5 ;  /* 0x0000000500007245 */ /* 0x000fe40000201400 */
[----:B------:R-:W-:-:S03]  /*0080*/  ISETP.GE.AND P0, PT, R5, 0x20, PT ;  /* 0x000000200500780c */ /* 0x000fc60003f06270 */
[----:B------:R-:W-:-:S05]  /*0090*/  FMUL R0, R0, 0.48387095332145690918 ;  /* 0x3ef7bdef00007820 */ /* 0x000fca0000400000 */
[----:B------:R-:W-:-:S04]  /*00a0*/  FMNMX R0, RZ, R0, !PT ;  /* 0x00000000ff007209 */ /* 0x000fc80007800000 */
[----:B------:R-:W1:Y:S02]  /*00b0*/  F2I.TRUNC.NTZ R4, R0 ;  /* 0x0000000000047305 */ /* 0x000e64000020f100 */
[----:B-1----:R-:W-:-:S05]  /*00c0*/  I2FP.F32.S32 R7, R4 ;  /* 0x0000000400077245 */ /* 0x002fca0000201400 */
[----:B------:R-:W-:Y:S01]  /*00d0*/  FADD.SAT R7, R0, -R7 ;  /* 0x8000000700077221 */ /* 0x000fe20000002000 */
[----:B------:R-:W-:Y:S06]  /*00e0*/  @P0 EXIT ;  /* 0x000000000000094d */ /* 0x000fec0003800000 */
[----:B------:R-:W-:Y:S02]  /*00f0*/  ULDC.64 UR4, c[0x0][0x208] ;  /* 0x0000820000047ab9 */ /* 0x000fe40000000a00 */
[----:B------:R-:W-:Y:S01]  /*0100*/  STG.E desc[UR4][R2.64], R7 ;  /* 0x0000000702007986 */ /* 0x000fe2000c101904 */
[----:B------:R-:W-:Y:S05]  /*0110*/  EXIT ;  /* 0x000000000000794d */ /* 0x000fea0003800000 */
.L_x_0:
[----:B------:R-:W-:-:S00]  /*0120*/  BRA `(.L_x_0) ;  /* 0xfffffffc00fc7947 */ /* 0x000fc0000383ffff */
[----:B------:R-:W-:-:S00]  /*0130*/  NOP ;  /* 0x0000000000007918 */ /* 0x000fc00000000000 */
        /* <DEDUP_REMOVED lines=12> */
.L_x_1:


//--------------------- .nv.constant0.triton_poi_fused__to_copy_arange_clamp_mul_sub_24 --------------------------
	.section	.nv.constant0.triton_poi_fused__to_copy_arange_clamp_mul_sub_24,"a",@progbits
	.sectionflags	@""
	.align	4
.nv.constant0.triton_poi_fused__to_copy_arange_clamp_mul_sub_24:
	.zero		540
